//
// Generated by NVIDIA NVVM Compiler
//
// Compiler Build ID: CL-36424714
// Cuda compilation tools, release 13.0, V13.0.88
// Based on NVVM 20.0.0
//

.version 9.0
.target sm_100
.address_size 64

	// .globl	_Z9addKernelPKiS0_Pi

.visible .entry _Z9addKernelPKiS0_Pi(
	.param .u64 .ptr .align 1 _Z9addKernelPKiS0_Pi_param_0,
	.param .u64 .ptr .align 1 _Z9addKernelPKiS0_Pi_param_1,
	.param .u64 .ptr .align 1 _Z9addKernelPKiS0_Pi_param_2
)
{
	.reg .b32 	%r<8>;
	.reg .b64 	%rd<11>;

	ld.param.u64 	%rd1, [_Z9addKernelPKiS0_Pi_param_0];
	ld.param.u64 	%rd2, [_Z9addKernelPKiS0_Pi_param_1];
	ld.param.u64 	%rd3, [_Z9addKernelPKiS0_Pi_param_2];
	cvta.to.global.u64 	%rd4, %rd3;
	cvta.to.global.u64 	%rd5, %rd2;
	cvta.to.global.u64 	%rd6, %rd1;
	mov.u32 	%r1, %tid.x;
	mov.u32 	%r2, %ctaid.x;
	mov.u32 	%r3, %ntid.x;
	mad.lo.s32 	%r4, %r2, %r3, %r1;
	mul.wide.s32 	%rd7, %r4, 4;
	add.s64 	%rd8, %rd6, %rd7;
	ld.global.u32 	%r5, [%rd8];
	add.s64 	%rd9, %rd5, %rd7;
	ld.global.u32 	%r6, [%rd9];
	add.s32 	%r7, %r6, %r5;
	add.s64 	%rd10, %rd4, %rd7;
	st.global.u32 	[%rd10], %r7;
	ret;

}


// ===== COMPILED SASS (sm_100) =====

	.target	sm_100

	.elftype	@"ET_EXEC"


//--------------------- .note.nv.tkinfo           --------------------------
	.section	.note.nv.tkinfo,"",@"SHT_NOTE"
	.sectionflags	@"SHF_NOTE_NV_TKINFO"
	.tkinfo
        /*0018*/ 	.word	0x00000002
        /*0030*/ 	.string	""
        /*0030*/ 	.string	"ptxas"
        /*0030*/ 	.string	"Cuda compilation tools, release 13.0, V13.0.88"
        /*0030*/ 	.string	"Build cuda_13.0.r13.0/compiler.36424714_0"
        /*0030*/ 	.string	"-arch sm_100 -m 64 "



//--------------------- .note.nv.cuinfo           --------------------------
	.section	.note.nv.cuinfo,"",@"SHT_NOTE"
	.sectionflags	@"SHF_NOTE_NV_CUINFO"
        /*0018*/ 	.short	0x0002
        /*001a*/ 	.short	0x0064
        /*001c*/ 	.short	0x0082
	.zero		2


//--------------------- .nv.info                  --------------------------
	.section	.nv.info,"",@"SHT_CUDA_INFO"
	.align	4


	//----- nvinfo : EIATTR_REGCOUNT
	.align		4
        /*0000*/ 	.byte	0x04, 0x2f
        /*0002*/ 	.short	(.L_1 - .L_0)
	.align		4
.L_0:
        /*0004*/ 	.word	index@(_Z9addKernelPKiS0_Pi)
        /*0008*/ 	.word	0x0000000c


	//----- nvinfo : EIATTR_FRAME_SIZE
	.align		4
.L_1:
        /*000c*/ 	.byte	0x04, 0x11
        /*000e*/ 	.short	(.L_3 - .L_2)
	.align		4
.L_2:
        /*0010*/ 	.word	index@(_Z9addKernelPKiS0_Pi)
        /*0014*/ 	.word	0x00000000


	//----- nvinfo : EIATTR_MIN_STACK_SIZE
	.align		4
.L_3:
        /*0018*/ 	.byte	0x04, 0x12
        /*001a*/ 	.short	(.L_5 - .L_4)
	.align		4
.L_4:
        /*001c*/ 	.word	index@(_Z9addKernelPKiS0_Pi)
        /*0020*/ 	.word	0x00000000
.L_5:


//--------------------- .nv.compat                --------------------------
	.section	.nv.compat,"",@"SHT_CUDA_COMPAT_INFO"
	.align	4
        /*0000*/ 	.byte	0x02, 0x09, 0x00, 0x00, 0x02, 0x02, 0x01, 0x00, 0x02, 0x05, 0x05, 0x00, 0x03, 0x07, 0x01, 0x01
        /*0010*/ 	.byte	0x02, 0x03, 0x00, 0x00, 0x02, 0x06, 0x01, 0x00, 0x04, 0x0b, 0x08, 0x00, 0x09, 0x00, 0x00, 0x00
        /*0020*/ 	.byte	0x00, 0x00, 0x00, 0x00


//--------------------- .nv.info._Z9addKernelPKiS0_Pi --------------------------
	.section	.nv.info._Z9addKernelPKiS0_Pi,"",@"SHT_CUDA_INFO"
	.sectionflags	@""
	.align	4


	//----- nvinfo : EIATTR_CUDA_API_VERSION
	.align		4
        /*0000*/ 	.byte	0x04, 0x37
        /*0002*/ 	.short	(.L_7 - .L_6)
.L_6:
        /*0004*/ 	.word	0x00000082


	//----- nvinfo : EIATTR_KPARAM_INFO
	.align		4
.L_7:
        /*0008*/ 	.byte	0x04, 0x17
        /*000a*/ 	.short	(.L_9 - .L_8)
.L_8:
        /*000c*/ 	.word	0x00000000
        /*0010*/ 	.short	0x0002
        /*0012*/ 	.short	0x0010
        /*0014*/ 	.byte	0x00, 0xf5, 0x21, 0x00


	//----- nvinfo : EIATTR_KPARAM_INFO
	.align		4
.L_9:
        /*0018*/ 	.byte	0x04, 0x17
        /*001a*/ 	.short	(.L_11 - .L_10)
.L_10:
        /*001c*/ 	.word	0x00000000
        /*0020*/ 	.short	0x0001
        /*0022*/ 	.short	0x0008
        /*0024*/ 	.byte	0x00, 0xf5, 0x21, 0x00


	//----- nvinfo : EIATTR_KPARAM_INFO
	.align		4
.L_11:
        /*0028*/ 	.byte	0x04, 0x17
        /*002a*/ 	.short	(.L_13 - .L_12)
.L_12:
        /*002c*/ 	.word	0x00000000
        /*0030*/ 	.short	0x0000
        /*0032*/ 	.short	0x0000
        /*0034*/ 	.byte	0x00, 0xf5, 0x21, 0x00


	//----- nvinfo : EIATTR_SPARSE_MMA_MASK
	.align		4
.L_13:
        /*0038*/ 	.byte	0x03, 0x50
        /*003a*/ 	.short	0x0000


	//----- nvinfo : EIATTR_MAXREG_COUNT
	.align		4
        /*003c*/ 	.byte	0x03, 0x1b
        /*003e*/ 	.short	0x00ff


	//----- nvinfo : EIATTR_MERCURY_ISA_VERSION
	.align		4
        /*0040*/ 	.byte	0x03, 0x5f
        /*0042*/ 	.short	0x0101


	//----- nvinfo : EIATTR_VRC_CTA_INIT_COUNT
	.align		4
        /*0044*/ 	.byte	0x02, 0x4a
	.zero		1
	.zero		1


	//----- nvinfo : EIATTR_EXIT_INSTR_OFFSETS
	.align		4
        /*0048*/ 	.byte	0x04, 0x1c
        /*004a*/ 	.short	(.L_15 - .L_14)


	//   ....[0]....
.L_14:
        /*004c*/ 	.word	0x00000100


	//----- nvinfo : EIATTR_CBANK_PARAM_SIZE
	.align		4
.L_15:
        /*0050*/ 	.byte	0x03, 0x19
        /*0052*/ 	.short	0x0018


	//----- nvinfo : EIATTR_PARAM_CBANK
	.align		4
        /*0054*/ 	.byte	0x04, 0x0a
        /*0056*/ 	.short	(.L_17 - .L_16)
	.align		4
.L_16:
        /*0058*/ 	.word	index@(.nv.constant0._Z9addKernelPKiS0_Pi)
        /*005c*/ 	.short	0x0380
        /*005e*/ 	.short	0x0018


	//----- nvinfo : EIATTR_SW_WAR
	.align		4
.L_17:
        /*0060*/ 	.byte	0x04, 0x36
        /*0062*/ 	.short	(.L_19 - .L_18)
.L_18:
        /*0064*/ 	.word	0x00000008
.L_19:


//--------------------- .nv.callgraph             --------------------------
	.section	.nv.callgraph,"",@"SHT_CUDA_CALLGRAPH"
	.align	4
	.sectionentsize	8
	.align		4
        /*0000*/ 	.word	0x00000000
	.align		4
        /*0004*/ 	.word	0xffffffff
	.align		4
        /*0008*/ 	.word	0x00000000
	.align		4
        /*000c*/ 	.word	0xfffffffe
	.align		4
        /*0010*/ 	.word	0x00000000
	.align		4
        /*0014*/ 	.word	0xfffffffd
	.align		4
        /*0018*/ 	.word	0x00000000
	.align		4
        /*001c*/ 	.word	0xfffffffc


//--------------------- .text._Z9addKernelPKiS0_Pi --------------------------
	.section	.text._Z9addKernelPKiS0_Pi,"ax",@progbits
	.align	128
        .global         _Z9addKernelPKiS0_Pi
        .type           _Z9addKernelPKiS0_Pi,@function
        .size           _Z9addKernelPKiS0_Pi,(.L_x_1 - _Z9addKernelPKiS0_Pi)
        .other          _Z9addKernelPKiS0_Pi,@"STO_CUDA_ENTRY STV_DEFAULT"
_Z9addKernelPKiS0_Pi:
.text._Z9addKernelPKiS0_Pi:
[----:B------:R-:W-:Y:S01]  /*0000*/  LDC R1, c[0x0][0x37c] ;  /* 0x0000df00ff017b82 */ /* 0x000fe20000000800 */
[----:B------:R-:W0:Y:S07]  /*0010*/  S2R R9, SR_TID.X ;  /* 0x0000000000097919 */ /* 0x000e2e0000002100 */
[----:B------:R-:W0:Y:S01]  /*0020*/  S2UR UR6, SR_CTAID.X ;  /* 0x00000000000679c3 */ /* 0x000e220000002500 */
[----:B------:R-:W1:Y:S07]  /*0030*/  LDCU.64 UR4, c[0x0][0x358] ;  /* 0x00006b00ff0477ac */ /* 0x000e6e0008000a00 */
[----:B------:R-:W0:Y:S08]  /*0040*/  LDC R0, c[0x0][0x360] ;  /* 0x0000d800ff007b82 */ /* 0x000e300000000800 */
[----:B------:R-:W2:Y:S08]  /*0050*/  LDC.64 R2, c[0x0][0x380] ;  /* 0x0000e000ff027b82 */ /* 0x000eb00000000a00 */
[----:B------:R-:W3:Y:S01]  /*0060*/  LDC.64 R4, c[0x0][0x388] ;  /* 0x0000e200ff047b82 */ /* 0x000ee20000000a00 */
[----:B0-----:R-:W-:-:S07]  /*0070*/  IMAD R9, R0, UR6, R9 ;  /* 0x0000000600097c24 */ /* 0x001fce000f8e0209 */
[----:B------:R-:W0:Y:S01]  /*0080*/  LDC.64 R6, c[0x0][0x390] ;  /* 0x0000e400ff067b82 */ /* 0x000e220000000a00 */
[----:B--2---:R-:W-:-:S06]  /*0090*/  IMAD.WIDE R2, R9, 0x4, R2 ;  /* 0x0000000409027825 */ /* 0x004fcc00078e0202 */
[----:B-1----:R-:W2:Y:S01]  /*00a0*/  LDG.E R2, desc[UR4][R2.64] ;  /* 0x0000000402027981 */ /* 0x002ea2000c1e1900 */
[----:B---3--:R-:W-:-:S06]  /*00b0*/  IMAD.WIDE R4, R9, 0x4, R4 ;  /* 0x0000000409047825 */ /* 0x008fcc00078e0204 */
[----:B------:R-:W2:Y:S01]  /*00c0*/  LDG.E R5, desc[UR4][R4.64] ;  /* 0x0000000404057981 */ /* 0x000ea2000c1e1900 */
[----:B0-----:R-:W-:Y:S01]  /*00d0*/  IMAD.WIDE R6, R9, 0x4, R6 ;  /* 0x0000000409067825 */ /* 0x001fe200078e0206 */
[----:B--2---:R-:W-:-:S05]  /*00e0*/  IADD3 R9, PT, PT, R2, R5, RZ ;  /* 0x0000000502097210 */ /* 0x004fca0007ffe0ff */
[----:B------:R-:W-:Y:S01]  /*00f0*/  STG.E desc[UR4][R6.64], R9 ;  /* 0x0000000906007986 */ /* 0x000fe2000c101904 */
[----:B------:R-:W-:Y:S05]  /*0100*/  EXIT ;  /* 0x000000000000794d */ /* 0x000fea0003800000 */
.L_x_0:
[----:B------:R-:W-:-:S00]  /*0110*/  BRA `(.L_x_0) ;  /* 0xfffffffc00fc7947 */ /* 0x000fc0000383ffff */
[----:B------:R-:W-:-:S00]  /*0120*/  NOP ;  /* 0x0000000000007918 */ /* 0x000fc00000000000 */
        /* <DEDUP_REMOVED lines=13> */
.L_x_1:


//--------------------- .nv.shared.reserved.0     --------------------------
	.section	.nv.shared.reserved.0,"aw",@nobits
	.weak		__nv_reservedSMEM_offset_0_alias
	.size		__nv_reservedSMEM_offset_0_alias, 0, 64
	.other		__nv_reservedSMEM_offset_0_alias,@"STO_CUDA_RESERVED_SHARED STV_DEFAULT"
__nv_reservedSMEM_offset_0_alias:
	.zero		0
	.zero		64


//--------------------- .nv.constant0._Z9addKernelPKiS0_Pi --------------------------
	.section	.nv.constant0._Z9addKernelPKiS0_Pi,"a",@progbits
	.sectionflags	@""
	.align	4
.nv.constant0._Z9addKernelPKiS0_Pi:
	.zero		920


//--------------------- SYMBOLS --------------------------

	.type		.nv.reservedSmem.offset0,@object
	.size		.nv.reservedSmem.offset0,0x4
